	.headerflags	@"EF_CUDA_TEXMODE_UNIFIED EF_CUDA_64BIT_ADDRESS EF_CUDA_ACCELERATORS EF_CUDA_SM90 EF_CUDA_VIRTUAL_SM(EF_CUDA_SM90)"
	.elftype	@"ET_EXEC"


//--------------------- .nv.info                  --------------------------
	.section	.nv.info,"",@"SHT_CUDA_INFO"
	.align	4


	//----- nvinfo : EIATTR_REGCOUNT
	.align		4
        /*0000*/ 	.byte	0x04, 0x2f
        /*0002*/ 	.short	(.L_3 - .L_2)
	.align		4
.L_2:
        /*0004*/ 	.word	index@(triton_poi_fused__native_batch_norm_legit_no_training_add_convolution_26)
        /*0008*/ 	.word	0x0000001a


	//----- nvinfo : EIATTR_MIN_STACK_SIZE
	.align		4
.L_3:
        /*000c*/ 	.byte	0x04, 0x12
        /*000e*/ 	.short	(.L_5 - .L_4)
	.align		4
.L_4:
        /*0010*/ 	.word	index@(triton_poi_fused__native_batch_norm_legit_no_training_add_convolution_26)
        /*0014*/ 	.word	0x00000000


	//----- nvinfo : EIATTR_FRAME_SIZE
	.align		4
.L_5:
        /*0018*/ 	.byte	0x04, 0x11
        /*001a*/ 	.short	(.L_7 - .L_6)
	.align		4
.L_6:
        /*001c*/ 	.word	index@(triton_poi_fused__native_batch_norm_legit_no_training_add_convolution_26)
        /*0020*/ 	.word	0x00000000


	//----- nvinfo : EIATTR_MIN_STACK_SIZE
	.align		4
.L_7:
        /*0024*/ 	.byte	0x04, 0x12
        /*0026*/ 	.short	(.L_9 - .L_8)
	.align		4
.L_8:
        /*0028*/ 	.word	index@(triton_poi_fused__native_batch_norm_legit_no_training_add_convolution_26)
        /*002c*/ 	.word	0x00000000
.L_9:


//--------------------- .nv.info.triton_poi_fused__native_batch_norm_legit_no_training_add_convolution_26 --------------------------
	.section	.nv.info.triton_poi_fused__native_batch_norm_legit_no_training_add_convolution_26,"",@"SHT_CUDA_INFO"
	.sectionflags	@""
	.align	4


	//----- nvinfo : EIATTR_CUDA_API_VERSION
	.align		4
        /*0000*/ 	.byte	0x04, 0x37
        /*0002*/ 	.short	(.L_11 - .L_10)
.L_10:
        /*0004*/ 	.word	0x0000007c


	//----- nvinfo : EIATTR_KPARAM_INFO
	.align		4
.L_11:
        /*0008*/ 	.byte	0x04, 0x17
        /*000a*/ 	.short	(.L_13 - .L_12)
.L_12:
        /*000c*/ 	.word	0x00000000
        /*0010*/ 	.short	0x0008
        /*0012*/ 	.short	0x0040
        /*0014*/ 	.byte	0x00, 0xf0, 0x11, 0x00


	//----- nvinfo : EIATTR_KPARAM_INFO
	.align		4
.L_13:
        /*0018*/ 	.byte	0x04, 0x17
        /*001a*/ 	.short	(.L_15 - .L_14)
.L_14:
        /*001c*/ 	.word	0x00000000
        /*0020*/ 	.short	0x0007
        /*0022*/ 	.short	0x0038
        /*0024*/ 	.byte	0x00, 0xf4, 0x21, 0x00


	//----- nvinfo : EIATTR_KPARAM_INFO
	.align		4
.L_15:
        /*0028*/ 	.byte	0x04, 0x17
        /*002a*/ 	.short	(.L_17 - .L_16)
.L_16:
        /*002c*/ 	.word	0x00000000
        /*0030*/ 	.short	0x0006
        /*0032*/ 	.short	0x0030
        /*0034*/ 	.byte	0x00, 0xf4, 0x21, 0x00


	//----- nvinfo : EIATTR_KPARAM_INFO
	.align		4
.L_17:
        /*0038*/ 	.byte	0x04, 0x17
        /*003a*/ 	.short	(.L_19 - .L_18)
.L_18:
        /*003c*/ 	.word	0x00000000
        /*0040*/ 	.short	0x0005
        /*0042*/ 	.short	0x0028
        /*0044*/ 	.byte	0x00, 0xf4, 0x21, 0x00


	//----- nvinfo : EIATTR_KPARAM_INFO
	.align		4
.L_19:
        /*0048*/ 	.byte	0x04, 0x17
        /*004a*/ 	.short	(.L_21 - .L_20)
.L_20:
        /*004c*/ 	.word	0x00000000
        /*0050*/ 	.short	0x0004
        /*0052*/ 	.short	0x0020
        /*0054*/ 	.byte	0x00, 0xf4, 0x21, 0x00


	//----- nvinfo : EIATTR_KPARAM_INFO
	.align		4
.L_21:
        /*0058*/ 	.byte	0x04, 0x17
        /*005a*/ 	.short	(.L_23 - .L_22)
.L_22:
        /*005c*/ 	.word	0x00000000
        /*0060*/ 	.short	0x0003
        /*0062*/ 	.short	0x0018
        /*0064*/ 	.byte	0x00, 0xf4, 0x21, 0x00


	//----- nvinfo : EIATTR_KPARAM_INFO
	.align		4
.L_23:
        /*0068*/ 	.byte	0x04, 0x17
        /*006a*/ 	.short	(.L_25 - .L_24)
.L_24:
        /*006c*/ 	.word	0x00000000
        /*0070*/ 	.short	0x0002
        /*0072*/ 	.short	0x0010
        /*0074*/ 	.byte	0x00, 0xf4, 0x21, 0x00


	//----- nvinfo : EIATTR_KPARAM_INFO
	.align		4
.L_25:
        /*0078*/ 	.byte	0x04, 0x17
        /*007a*/ 	.short	(.L_27 - .L_26)
.L_26:
        /*007c*/ 	.word	0x00000000
        /*0080*/ 	.short	0x0001
        /*0082*/ 	.short	0x0008
        /*0084*/ 	.byte	0x00, 0xf4, 0x21, 0x00


	//----- nvinfo : EIATTR_KPARAM_INFO
	.align		4
.L_27:
        /*0088*/ 	.byte	0x04, 0x17
        /*008a*/ 	.short	(.L_29 - .L_28)
.L_28:
        /*008c*/ 	.word	0x00000000
        /*0090*/ 	.short	0x0000
        /*0092*/ 	.short	0x0000
        /*0094*/ 	.byte	0x00, 0xf4, 0x21, 0x00


	//----- nvinfo : EIATTR_SPARSE_MMA_MASK
	.align		4
.L_29:
        /*0098*/ 	.byte	0x03, 0x50
        /*009a*/ 	.short	0x0000


	//----- nvinfo : EIATTR_MAXREG_COUNT
	.align		4
        /*009c*/ 	.byte	0x03, 0x1b
        /*009e*/ 	.short	0x00ff


	//----- nvinfo : EIATTR_EXIT_INSTR_OFFSETS
	.align		4
        /*00a0*/ 	.byte	0x04, 0x1c
        /*00a2*/ 	.short	(.L_31 - .L_30)


	//   ....[0]....
.L_30:
        /*00a4*/ 	.word	0x00000440


	//----- nvinfo : EIATTR_REQNTID
	.align		4
.L_31:
        /*00a8*/ 	.byte	0x04, 0x10
        /*00aa*/ 	.short	(.L_33 - .L_32)
.L_32:
        /*00ac*/ 	.word	0x00000080
        /*00b0*/ 	.word	0x00000001
        /*00b4*/ 	.word	0x00000001


	//----- nvinfo : EIATTR_CBANK_PARAM_SIZE
	.align		4
.L_33:
        /*00b8*/ 	.byte	0x03, 0x19
        /*00ba*/ 	.short	0x0044


	//----- nvinfo : EIATTR_PARAM_CBANK
	.align		4
        /*00bc*/ 	.byte	0x04, 0x0a
        /*00be*/ 	.short	(.L_35 - .L_34)
	.align		4
.L_34:
        /*00c0*/ 	.word	index@(.nv.constant0.triton_poi_fused__native_batch_norm_legit_no_training_add_convolution_26)
        /*00c4*/ 	.short	0x0210
        /*00c6*/ 	.short	0x0044


	//----- nvinfo : EIATTR_SW_WAR
	.align		4
.L_35:
        /*00c8*/ 	.byte	0x04, 0x36
        /*00ca*/ 	.short	(.L_37 - .L_36)
.L_36:
        /*00cc*/ 	.word	0x00000008
.L_37:


//--------------------- .nv.callgraph             --------------------------
	.section	.nv.callgraph,"",@"SHT_CUDA_CALLGRAPH"
	.align	4
	.sectionentsize	8
	.align		4
        /*0000*/ 	.word	0x00000000
	.align		4
        /*0004*/ 	.word	0xffffffff
	.align		4
        /*0008*/ 	.word	0x00000000
	.align		4
        /*000c*/ 	.word	0xfffffffe
	.align		4
        /*0010*/ 	.word	0x00000000
	.align		4
        /*0014*/ 	.word	0xfffffffd
	.align		4
        /*0018*/ 	.word	0x00000000
	.align		4
        /*001c*/ 	.word	0xfffffffc


//--------------------- .nv.constant4             --------------------------
	.section	.nv.constant4,"a",@progbits
	.align	8
	.align		8
.nv.constant4:
        /*0000*/ 	.dword	_$_str
	.align		8
        /*0008*/ 	.dword	_$_str_$_2


//--------------------- .text.triton_poi_fused__native_batch_norm_legit_no_training_add_convolution_26 --------------------------
	.section	.text.triton_poi_fused__native_batch_norm_legit_no_training_add_convolution_26,"ax",@progbits
	.align	128
        .global         triton_poi_fused__native_batch_norm_legit_no_training_add_convolution_26
        .type           triton_poi_fused__native_batch_norm_legit_no_training_add_convolution_26,@function
        .size           triton_poi_fused__native_batch_norm_legit_no_training_add_convolution_26,(.L_x_1 - triton_poi_fused__native_batch_norm_legit_no_training_add_convolution_26)
        .other          triton_poi_fused__native_batch_norm_legit_no_training_add_convolution_26,@"STO_CUDA_ENTRY STV_DEFAULT"
triton_poi_fused__native_batch_norm_legit_no_training_add_convolution_26:
.text.triton_poi_fused__native_batch_norm_legit_no_training_add_convolution_26:
[----:B------:R-:W-:Y:S01]  /*0000*/  LDC R1, c[0x0][0x28] ;  /* 0x00000a00ff017b82 */ /* 0x000fe20000000800 */
[----:B------:R-:W1:Y:S07]  /*0010*/  S2R R0, SR_TID.X ;  /* 0x0000000000007919 */ /* 0x000e6e0000002100 */
[----:B------:R-:W2:Y:S01]  /*0020*/  LDC.64 R6, c[0x0][0x230] ;  /* 0x00008c00ff067b82 */ /* 0x000ea20000000a00 */
[----:B------:R-:W-:Y:S01]  /*0030*/  ULDC.64 UR4, c[0x0][0x208] ;  /* 0x0000820000047ab9 */ /* 0x000fe20000000a00 */
[----:B------:R-:W3:Y:S06]  /*0040*/  S2R R5, SR_CTAID.X ;  /* 0x0000000000057919 */ /* 0x000eec0000002500 */
[----:B------:R-:W4:Y:S08]  /*0050*/  LDC.64 R8, c[0x0][0x220] ;  /* 0x00008800ff087b82 */ /* 0x000f300000000a00 */
[----:B------:R-:W5:Y:S08]  /*0060*/  LDC.64 R10, c[0x0][0x218] ;  /* 0x00008600ff0a7b82 */ /* 0x000f700000000a00 */
[----:B------:R-:W5:Y:S01]  /*0070*/  LDC.64 R12, c[0x0][0x228] ;  /* 0x00008a00ff0c7b82 */ /* 0x000f620000000a00 */
[----:B-1----:R-:W-:-:S07]  /*0080*/  SHF.L.U32 R0, R0, 0x1, RZ ;  /* 0x0000000100007819 */ /* 0x002fce00000006ff */
[----:B------:R-:W1:Y:S01]  /*0090*/  LDC.64 R16, c[0x0][0x240] ;  /* 0x00009000ff107b82 */ /* 0x000e620000000a00 */
[----:B---3--:R-:W-:Y:S02]  /*00a0*/  SHF.R.S32.HI R3, RZ, 0x17, R5 ;  /* 0x00000017ff037819 */ /* 0x008fe40000011405 */
[----:B------:R-:W-:Y:S02]  /*00b0*/  LOP3.LUT R0, R0, 0xfe, RZ, 0xc0, !PT ;  /* 0x000000fe00007812 */ /* 0x000fe400078ec0ff */
[----:B------:R-:W-:-:S03]  /*00c0*/  SGXT R3, R3, 0x1 ;  /* 0x000000010303781a */ /* 0x000fc60000000200 */
[----:B------:R-:W3:Y:S01]  /*00d0*/  LDC.64 R18, c[0x0][0x238] ;  /* 0x00008e00ff127b82 */ /* 0x000ee20000000a00 */
[----:B------:R-:W-:-:S04]  /*00e0*/  LEA R0, R5, R0, 0x8 ;  /* 0x0000000005007211 */ /* 0x000fc800078e40ff */
[----:B------:R-:W-:-:S04]  /*00f0*/  LEA.HI R3, R3, R0, RZ, 0x8 ;  /* 0x0000000003037211 */ /* 0x000fc800078f40ff */
[----:B------:R-:W-:-:S04]  /*0100*/  LOP3.LUT R3, R3, 0xffffff00, RZ, 0xc0, !PT ;  /* 0xffffff0003037812 */ /* 0x000fc800078ec0ff */
[----:B------:R-:W-:Y:S02]  /*0110*/  IADD3 R14, R0, -R3, RZ ;  /* 0x80000003000e7210 */ /* 0x000fe40007ffe0ff */
[----:B------:R-:W1:Y:S03]  /*0120*/  LDC.64 R2, c[0x0][0x210] ;  /* 0x00008400ff027b82 */ /* 0x000e660000000a00 */
[----:B--2---:R-:W-:-:S06]  /*0130*/  IMAD.WIDE R6, R14, 0x4, R6 ;  /* 0x000000040e067825 */ /* 0x004fcc00078e0206 */
[----:B------:R-:W2:Y:S01]  /*0140*/  LDG.E.EL.64 R6, desc[UR4][R6.64] ;  /* 0x0000000406067981 */ /* 0x000ea2000c2e1b00 */
[----:B----4-:R-:W-:-:S04]  /*0150*/  IMAD.WIDE R8, R14, 0x4, R8 ;  /* 0x000000040e087825 */ /* 0x010fc800078e0208 */
[----:B-----5:R-:W-:Y:S02]  /*0160*/  IMAD.WIDE R10, R0, 0x4, R10 ;  /* 0x00000004000a7825 */ /* 0x020fe400078e020a */
[----:B------:R-:W4:Y:S02]  /*0170*/  LDG.E.EL.64 R8, desc[UR4][R8.64] ;  /* 0x0000000408087981 */ /* 0x000f24000c2e1b00 */
[----:B0-----:R-:W-:Y:S02]  /*0180*/  IMAD.WIDE R12, R14, 0x4, R12 ;  /* 0x000000040e0c7825 */ /* 0x001fe400078e020c */
[----:B------:R-:W5:Y:S02]  /*0190*/  LDG.E.64 R10, desc[UR4][R10.64] ;  /* 0x000000040a0a7981 */ /* 0x000f64000c1e1b00 */
[----:B-1----:R-:W-:Y:S02]  /*01a0*/  IMAD.WIDE R2, R0, 0x4, R2 ;  /* 0x0000000400027825 */ /* 0x002fe400078e0202 */
[----:B------:R-:W4:Y:S04]  /*01b0*/  LDG.E.EL.64 R12, desc[UR4][R12.64] ;  /* 0x000000040c0c7981 */ /* 0x000f28000c2e1b00 */
[----:B------:R-:W4:Y:S01]  /*01c0*/  LDG.E.64 R4, desc[UR4][R2.64] ;  /* 0x0000000402047981 */ /* 0x000f22000c1e1b00 */
[----:B------:R-:W-:-:S04]  /*01d0*/  IMAD.WIDE R16, R14, 0x4, R16 ;  /* 0x000000040e107825 */ /* 0x000fc800078e0210 */
[----:B---3--:R-:W-:Y:S02]  /*01e0*/  IMAD.WIDE R18, R14, 0x4, R18 ;  /* 0x000000040e127825 */ /* 0x008fe400078e0212 */
[----:B------:R-:W3:Y:S04]  /*01f0*/  LDG.E.EL.64 R16, desc[UR4][R16.64] ;  /* 0x0000000410107981 */ /* 0x000ee8000c2e1b00 */
[----:B------:R0:W3:Y:S01]  /*0200*/  LDG.E.EL.64 R14, desc[UR4][R18.64] ;  /* 0x00000004120e7981 */ /* 0x0000e2000c2e1b00 */
[----:B------:R-:W-:Y:S01]  /*0210*/  HFMA2.MMA R23, -RZ, RZ, 1.625, 0 ;  /* 0x3e800000ff177435 */ /* 0x000fe200000001ff */
[----:B--2---:R-:W-:Y:S01]  /*0220*/  FADD R6, R6, 0.0010000000474974513054 ;  /* 0x3a83126f06067421 */ /* 0x004fe20000000000 */
[----:B------:R-:W-:-:S03]  /*0230*/  FADD R20, R7, 0.0010000000474974513054 ;  /* 0x3a83126f07147421 */ /* 0x000fc60000000000 */
[----:B------:R1:W2:Y:S08]  /*0240*/  MUFU.SQRT R21, R6 ;  /* 0x0000000600157308 */ /* 0x0002b00000002000 */
[----:B------:R-:W0:Y:S01]  /*0250*/  MUFU.SQRT R22, R20 ;  /* 0x0000001400167308 */ /* 0x000e220000002000 */
[----:B-1----:R-:W1:Y:S01]  /*0260*/  LDC.64 R6, c[0x0][0x248] ;  /* 0x00009200ff067b82 */ /* 0x002e620000000a00 */
[----:B--2---:R-:W-:-:S02]  /*0270*/  FSETP.GT.AND P0, PT, R21, 8.50705917302346158658e+37, PT ;  /* 0x7e8000001500780b */ /* 0x004fc40003f04000 */
[----:B------:R-:W-:Y:S02]  /*0280*/  FSETP.GEU.AND P2, PT, R21, 1.175494350822287508e-38, PT ;  /* 0x008000001500780b */ /* 0x000fe40003f4e000 */
[C---:B0-----:R-:W-:Y:S02]  /*0290*/  FSETP.GT.AND P1, PT, R22.reuse, 8.50705917302346158658e+37, PT ;  /* 0x7e8000001600780b */ /* 0x041fe40003f24000 */
[----:B------:R-:W-:-:S07]  /*02a0*/  FSETP.GEU.AND P3, PT, R22, 1.175494350822287508e-38, PT ;  /* 0x008000001600780b */ /* 0x000fce0003f6e000 */
[----:B------:R-:W-:-:S04]  /*02b0*/  @P0 FMUL R21, R21, 0.25 ;  /* 0x3e80000015150820 */ /* 0x000fc80000400000 */
[----:B------:R-:W-:Y:S01]  /*02c0*/  @!P2 FMUL R21, R21, 16777216 ;  /* 0x4b8000001515a820 */ /* 0x000fe20000400000 */
[----:B------:R-:W-:-:S04]  /*02d0*/  @P1 FMUL R22, R22, 0.25 ;  /* 0x3e80000016161820 */ /* 0x000fc80000400000 */
[----:B------:R-:W-:Y:S01]  /*02e0*/  @!P3 FMUL R22, R22, 16777216 ;  /* 0x4b8000001616b820 */ /* 0x000fe20000400000 */
[----:B------:R-:W0:Y:S01]  /*02f0*/  MUFU.RCP R21, R21 ;  /* 0x0000001500157308 */ /* 0x000e220000001000 */
[----:B------:R-:W-:Y:S01]  /*0300*/  FSEL R18, R23, 1, P0 ;  /* 0x3f80000017127808 */ /* 0x000fe20000000000 */
[----:B----4-:R-:W-:-:S06]  /*0310*/  FADD R19, R4, R8 ;  /* 0x0000000804137221 */ /* 0x010fcc0000000000 */
[----:B------:R-:W2:Y:S01]  /*0320*/  MUFU.RCP R22, R22 ;  /* 0x0000001600167308 */ /* 0x000ea20000001000 */
[----:B------:R-:W-:Y:S01]  /*0330*/  FSEL R23, R23, 1, P1 ;  /* 0x3f80000017177808 */ /* 0x000fe20000800000 */
[----:B------:R-:W-:Y:S01]  /*0340*/  FADD R4, R5, R9 ;  /* 0x0000000905047221 */ /* 0x000fe20000000000 */
[----:B------:R-:W-:Y:S01]  /*0350*/  @!P2 FMUL R18, R18, 16777216 ;  /* 0x4b8000001212a820 */ /* 0x000fe20000400000 */
[----:B-----5:R-:W-:Y:S02]  /*0360*/  FADD R10, R10, R19 ;  /* 0x000000130a0a7221 */ /* 0x020fe40000000000 */
[----:B------:R-:W-:Y:S01]  /*0370*/  @!P3 FMUL R23, R23, 16777216 ;  /* 0x4b8000001717b820 */ /* 0x000fe20000400000 */
[----:B------:R-:W-:Y:S01]  /*0380*/  FADD R11, R11, R4 ;  /* 0x000000040b0b7221 */ /* 0x000fe20000000000 */
[----:B0-----:R-:W-:Y:S01]  /*0390*/  FMUL R21, R21, R18 ;  /* 0x0000001215157220 */ /* 0x001fe20000400000 */
[----:B------:R-:W-:Y:S02]  /*03a0*/  FADD R12, -R12, R10 ;  /* 0x0000000a0c0c7221 */ /* 0x000fe40000000100 */
[----:B------:R-:W-:Y:S01]  /*03b0*/  FADD R13, -R13, R11 ;  /* 0x0000000b0d0d7221 */ /* 0x000fe20000000100 */
[----:B--2---:R-:W-:Y:S01]  /*03c0*/  FMUL R22, R22, R23 ;  /* 0x0000001716167220 */ /* 0x004fe20000400000 */
[----:B------:R-:W-:-:S03]  /*03d0*/  FMUL R21, R12, R21 ;  /* 0x000000150c157220 */ /* 0x000fc60000400000 */
[----:B------:R-:W-:Y:S01]  /*03e0*/  FMUL R22, R13, R22 ;  /* 0x000000160d167220 */ /* 0x000fe20000400000 */
[----:B-1----:R-:W-:-:S04]  /*03f0*/  IMAD.WIDE R6, R0, 0x4, R6 ;  /* 0x0000000400067825 */ /* 0x002fc800078e0206 */
[----:B---3--:R-:W-:Y:S01]  /*0400*/  FFMA R14, R14, R21, R16 ;  /* 0x000000150e0e7223 */ /* 0x008fe20000000010 */
[----:B------:R-:W-:Y:S01]  /*0410*/  FFMA R15, R15, R22, R17 ;  /* 0x000000160f0f7223 */ /* 0x000fe20000000011 */
[----:B------:R-:W-:Y:S04]  /*0420*/  STG.E.64 desc[UR4][R2.64], R10 ;  /* 0x0000000a02007986 */ /* 0x000fe8000c101b04 */
[----:B------:R-:W-:Y:S01]  /*0430*/  STG.E.64 desc[UR4][R6.64], R14 ;  /* 0x0000000e06007986 */ /* 0x000fe2000c101b04 */
[----:B------:R-:W-:Y:S05]  /*0440*/  EXIT ;  /* 0x000000000000794d */ /* 0x000fea0003800000 */
.L_x_0:
[----:B------:R-:W-:-:S00]  /*0450*/  BRA `(.L_x_0) ;  /* 0xfffffffc00fc7947 */ /* 0x000fc0000383ffff */
[----:B------:R-:W-:-:S00]  /*0460*/  NOP ;  /* 0x0000000000007918 */ /* 0x000fc00000000000 */
        /* <DEDUP_REMOVED lines=9> */
.L_x_1:


//--------------------- .nv.global.init           --------------------------
	.section	.nv.global.init,"aw",@progbits
.nv.global.init:
	.type		_$_str,@object
	.size		_$_str,(_$_str_$_2 - _$_str)
_$_str:
        /*0000*/ 	.byte	0x5f, 0x5f, 0x43, 0x55, 0x44, 0x41, 0x5f, 0x46, 0x54, 0x5a, 0x00
	.type		_$_str_$_2,@object
	.size		_$_str_$_2,(.L_1 - _$_str_$_2)
_$_str_$_2:
        /*000b*/ 	.byte	0x5f, 0x5f, 0x43, 0x55, 0x44, 0x41, 0x5f, 0x50, 0x52, 0x45, 0x43, 0x5f, 0x53, 0x51, 0x52, 0x54
        /*001b*/ 	.byte	0x00
.L_1:


//--------------------- .nv.constant0.triton_poi_fused__native_batch_norm_legit_no_training_add_convolution_26 --------------------------
	.section	.nv.constant0.triton_poi_fused__native_batch_norm_legit_no_training_add_convolution_26,"a",@progbits
	.sectionflags	@""
	.align	4
.nv.constant0.triton_poi_fused__native_batch_norm_legit_no_training_add_convolution_26:
	.zero		596
